//
// Generated by NVIDIA NVVM Compiler
//
// Compiler Build ID: CL-36424714
// Cuda compilation tools, release 13.0, V13.0.88
// Based on NVVM 20.0.0
//

.version 9.0
.target sm_100
.address_size 64

	// .globl	_Z11kernelVaciov
.extern .func  (.param .b32 func_retval0) vprintf
(
	.param .b64 vprintf_param_0,
	.param .b64 vprintf_param_1
)
;
.global .align 1 .b8 $str[61] = {68, 97, 116, 97, 58, 32, 37, 115, 32, 73, 100, 32, 84, 104, 114, 101, 97, 100, 58, 32, 37, 100, 32, 73, 100, 32, 98, 108, 111, 99, 107, 32, 58, 32, 37, 100, 32, 78, 117, 109, 32, 116, 104, 114, 101, 97, 100, 115, 32, 98, 108, 111, 99, 107, 32, 58, 32, 37, 100, 10};
.global .align 1 .b8 $str$1[12] = {104, 101, 108, 108, 111, 87, 111, 114, 108, 100, 33};

.visible .entry _Z11kernelVaciov()
{
	.local .align 8 .b8 	__local_depot0[24];
	.reg .b64 	%SP;
	.reg .b64 	%SPL;
	.reg .pred 	%p<2>;
	.reg .b32 	%r<6>;
	.reg .b64 	%rd<7>;

	mov.u64 	%SPL, __local_depot0;
	cvta.local.u64 	%SP, %SPL;
	mov.u32 	%r1, %tid.x;
	setp.gt.u32 	%p1, %r1, 9;
	@%p1 bra 	$L__BB0_2;
	add.u64 	%rd1, %SP, 0;
	add.u64 	%rd2, %SPL, 0;
	mov.u32 	%r2, %ctaid.x;
	mov.u32 	%r3, %ntid.x;
	mov.u64 	%rd3, $str$1;
	cvta.global.u64 	%rd4, %rd3;
	st.local.u64 	[%rd2], %rd4;
	st.local.v2.u32 	[%rd2+8], {%r1, %r2};
	st.local.u32 	[%rd2+16], %r3;
	mov.u64 	%rd5, $str;
	cvta.global.u64 	%rd6, %rd5;
	{ // callseq 0, 0
	.param .b64 param0;
	st.param.b64 	[param0], %rd6;
	.param .b64 param1;
	st.param.b64 	[param1], %rd1;
	.param .b32 retval0;
	call.uni (retval0), 
	vprintf, 
	(
	param0, 
	param1
	);
	ld.param.b32 	%r4, [retval0];
	} // callseq 0
$L__BB0_2:
	ret;

}


// ===== COMPILED SASS (sm_100) =====

	.target	sm_100

	.elftype	@"ET_EXEC"


//--------------------- .note.nv.tkinfo           --------------------------
	.section	.note.nv.tkinfo,"",@"SHT_NOTE"
	.sectionflags	@"SHF_NOTE_NV_TKINFO"
	.tkinfo
        /*0018*/ 	.word	0x00000002
        /*0030*/ 	.string	""
        /*0030*/ 	.string	"ptxas"
        /*0030*/ 	.string	"Cuda compilation tools, release 13.0, V13.0.88"
        /*0030*/ 	.string	"Build cuda_13.0.r13.0/compiler.36424714_0"
        /*0030*/ 	.string	"-arch sm_100 -m 64 "



//--------------------- .note.nv.cuinfo           --------------------------
	.section	.note.nv.cuinfo,"",@"SHT_NOTE"
	.sectionflags	@"SHF_NOTE_NV_CUINFO"
        /*0018*/ 	.short	0x0002
        /*001a*/ 	.short	0x0064
        /*001c*/ 	.short	0x0082
	.zero		2


//--------------------- .nv.info                  --------------------------
	.section	.nv.info,"",@"SHT_CUDA_INFO"
	.align	4


	//----- nvinfo : EIATTR_REGCOUNT
	.align		4
        /*0000*/ 	.byte	0x04, 0x2f
        /*0002*/ 	.short	(.L_3 - .L_2)
	.align		4
.L_2:
        /*0004*/ 	.word	index@(_Z11kernelVaciov)
        /*0008*/ 	.word	0x00000018


	//----- nvinfo : EIATTR_FRAME_SIZE
	.align		4
.L_3:
        /*000c*/ 	.byte	0x04, 0x11
        /*000e*/ 	.short	(.L_5 - .L_4)
	.align		4
.L_4:
        /*0010*/ 	.word	index@(_Z11kernelVaciov)
        /*0014*/ 	.word	0x00000018


	//----- nvinfo : EIATTR_MIN_STACK_SIZE
	.align		4
.L_5:
        /*0018*/ 	.byte	0x04, 0x12
        /*001a*/ 	.short	(.L_7 - .L_6)
	.align		4
.L_6:
        /*001c*/ 	.word	index@(_Z11kernelVaciov)
        /*0020*/ 	.word	0x00000018
.L_7:


//--------------------- .nv.compat                --------------------------
	.section	.nv.compat,"",@"SHT_CUDA_COMPAT_INFO"
	.align	4
        /*0000*/ 	.byte	0x02, 0x09, 0x00, 0x00, 0x02, 0x02, 0x01, 0x00, 0x02, 0x05, 0x05, 0x00, 0x03, 0x07, 0x01, 0x01
        /*0010*/ 	.byte	0x02, 0x03, 0x00, 0x00, 0x02, 0x06, 0x01, 0x00, 0x04, 0x0b, 0x08, 0x00, 0x09, 0x00, 0x00, 0x00
        /*0020*/ 	.byte	0x00, 0x00, 0x00, 0x00


//--------------------- .nv.info._Z11kernelVaciov --------------------------
	.section	.nv.info._Z11kernelVaciov,"",@"SHT_CUDA_INFO"
	.sectionflags	@""
	.align	4


	//----- nvinfo : EIATTR_CUDA_API_VERSION
	.align		4
        /*0000*/ 	.byte	0x04, 0x37
        /*0002*/ 	.short	(.L_9 - .L_8)
.L_8:
        /*0004*/ 	.word	0x00000082


	//----- nvinfo : EIATTR_SPARSE_MMA_MASK
	.align		4
.L_9:
        /*0008*/ 	.byte	0x03, 0x50
        /*000a*/ 	.short	0x0000


	//----- nvinfo : EIATTR_MAXREG_COUNT
	.align		4
        /*000c*/ 	.byte	0x03, 0x1b
        /*000e*/ 	.short	0x00ff


	//----- nvinfo : EIATTR_EXTERNS
	.align		4
        /*0010*/ 	.byte	0x04, 0x0f
        /*0012*/ 	.short	(.L_11 - .L_10)


	//   ....[0]....
	.align		4
.L_10:
        /*0014*/ 	.word	index@(vprintf)


	//----- nvinfo : EIATTR_MERCURY_ISA_VERSION
	.align		4
.L_11:
        /*0018*/ 	.byte	0x03, 0x5f
        /*001a*/ 	.short	0x0101


	//----- nvinfo : EIATTR_VRC_CTA_INIT_COUNT
	.align		4
        /*001c*/ 	.byte	0x02, 0x4a
	.zero		1
	.zero		1


	//----- nvinfo : EIATTR_SYSCALL_OFFSETS
	.align		4
        /*0020*/ 	.byte	0x04, 0x46
        /*0022*/ 	.short	(.L_13 - .L_12)


	//   ....[0]....
.L_12:
        /*0024*/ 	.word	0x00000150


	//----- nvinfo : EIATTR_EXIT_INSTR_OFFSETS
	.align		4
.L_13:
        /*0028*/ 	.byte	0x04, 0x1c
        /*002a*/ 	.short	(.L_15 - .L_14)


	//   ....[0]....
.L_14:
        /*002c*/ 	.word	0x00000080


	//   ....[1]....
        /*0030*/ 	.word	0x00000160


	//----- nvinfo : EIATTR_CRS_STACK_SIZE
	.align		4
.L_15:
        /*0034*/ 	.byte	0x04, 0x1e
        /*0036*/ 	.short	(.L_17 - .L_16)
.L_16:
        /*0038*/ 	.word	0x00000000


	//----- nvinfo : EIATTR_SW_WAR
	.align		4
.L_17:
        /*003c*/ 	.byte	0x04, 0x36
        /*003e*/ 	.short	(.L_19 - .L_18)
.L_18:
        /*0040*/ 	.word	0x00000008
.L_19:


//--------------------- .nv.callgraph             --------------------------
	.section	.nv.callgraph,"",@"SHT_CUDA_CALLGRAPH"
	.align	4
	.sectionentsize	8
	.align		4
        /*0000*/ 	.word	0x00000000
	.align		4
        /*0004*/ 	.word	0xffffffff
	.align		4
        /*0008*/ 	.word	index@(_Z11kernelVaciov)
	.align		4
        /*000c*/ 	.word	index@(vprintf)
	.align		4
        /*0010*/ 	.word	0x00000000
	.align		4
        /*0014*/ 	.word	0xfffffffe
	.align		4
        /*0018*/ 	.word	0x00000000
	.align		4
        /*001c*/ 	.word	0xfffffffd
	.align		4
        /*0020*/ 	.word	0x00000000
	.align		4
        /*0024*/ 	.word	0xfffffffc


//--------------------- .nv.constant4             --------------------------
	.section	.nv.constant4,"a",@progbits
	.align	8
	.align		8
.nv.constant4:
        /*0000*/ 	.dword	vprintf
	.align		8
        /*0008*/ 	.dword	$str
	.align		8
        /*0010*/ 	.dword	$str$1


//--------------------- .text._Z11kernelVaciov    --------------------------
	.section	.text._Z11kernelVaciov,"ax",@progbits
	.align	128
        .global         _Z11kernelVaciov
        .type           _Z11kernelVaciov,@function
        .size           _Z11kernelVaciov,(.L_x_2 - _Z11kernelVaciov)
        .other          _Z11kernelVaciov,@"STO_CUDA_ENTRY STV_DEFAULT"
_Z11kernelVaciov:
.text._Z11kernelVaciov:
[----:B------:R-:W0:Y:S01]  /*0000*/  LDC R1, c[0x0][0x37c] ;  /* 0x0000df00ff017b82 */ /* 0x000e220000000800 */
[----:B------:R-:W1:Y:S01]  /*0010*/  S2R R8, SR_TID.X ;  /* 0x0000000000087919 */ /* 0x000e620000002100 */
[----:B------:R-:W2:Y:S01]  /*0020*/  LDCU UR4, c[0x0][0x2f8] ;  /* 0x00005f00ff0477ac */ /* 0x000ea20008000800 */
[----:B0-----:R-:W-:Y:S01]  /*0030*/  VIADD R1, R1, 0xffffffe8 ;  /* 0xffffffe801017836 */ /* 0x001fe20000000000 */
[----:B------:R-:W0:Y:S04]  /*0040*/  LDCU UR5, c[0x0][0x2fc] ;  /* 0x00005f80ff0577ac */ /* 0x000e280008000800 */
[----:B--2---:R-:W-:-:S05]  /*0050*/  IADD3 R6, P1, PT, R1, UR4, RZ ;  /* 0x0000000401067c10 */ /* 0x004fca000ff3e0ff */
[----:B0-----:R-:W-:Y:S01]  /*0060*/  IMAD.X R7, RZ, RZ, UR5, P1 ;  /* 0x00000005ff077e24 */ /* 0x001fe200088e06ff */
[----:B-1----:R-:W-:-:S13]  /*0070*/  ISETP.GT.U32.AND P0, PT, R8, 0x9, PT ;  /* 0x000000090800780c */ /* 0x002fda0003f04070 */
[----:B------:R-:W-:Y:S05]  /*0080*/  @P0 EXIT ;  /* 0x000000000000094d */ /* 0x000fea0003800000 */
[----:B------:R-:W0:Y:S01]  /*0090*/  S2R R9, SR_CTAID.X ;  /* 0x0000000000097919 */ /* 0x000e220000002500 */
[----:B------:R-:W1:Y:S01]  /*00a0*/  LDC R10, c[0x0][0x360] ;  /* 0x0000d800ff0a7b82 */ /* 0x000e620000000800 */
[----:B------:R-:W-:Y:S01]  /*00b0*/  MOV R0, 0x0 ;  /* 0x0000000000007802 */ /* 0x000fe20000000f00 */
[----:B------:R-:W2:Y:S06]  /*00c0*/  LDCU.64 UR4, c[0x4][0x8] ;  /* 0x01000100ff0477ac */ /* 0x000eac0008000a00 */
[----:B------:R-:W3:Y:S08]  /*00d0*/  LDC.64 R12, c[0x4][0x10] ;  /* 0x01000400ff0c7b82 */ /* 0x000ef00000000a00 */
[----:B------:R4:W5:Y:S01]  /*00e0*/  LDC.64 R2, c[0x4][R0] ;  /* 0x0100000000027b82 */ /* 0x0009620000000a00 */
[----:B--2---:R-:W-:-:S02]  /*00f0*/  IMAD.U32 R4, RZ, RZ, UR4 ;  /* 0x00000004ff047e24 */ /* 0x004fc4000f8e00ff */
[----:B------:R-:W-:Y:S01]  /*0100*/  IMAD.U32 R5, RZ, RZ, UR5 ;  /* 0x00000005ff057e24 */ /* 0x000fe2000f8e00ff */
[----:B-1----:R4:W-:Y:S04]  /*0110*/  STL [R1+0x10], R10 ;  /* 0x0000100a01007387 */ /* 0x0029e80000100800 */
[----:B0-----:R4:W-:Y:S04]  /*0120*/  STL.64 [R1+0x8], R8 ;  /* 0x0000080801007387 */ /* 0x0019e80000100a00 */
[----:B---3--:R4:W-:Y:S02]  /*0130*/  STL.64 [R1], R12 ;  /* 0x0000000c01007387 */ /* 0x0089e40000100a00 */
[----:B------:R-:W-:-:S07]  /*0140*/  LEPC R20, `(.L_x_0) ;  /* 0x000000001014794e */ /* 0x000fce0000000000 */
[----:B----45:R-:W-:Y:S05]  /*0150*/  CALL.ABS.NOINC R2 ;  /* 0x0000000002007343 */ /* 0x030fea0003c00000 */
.L_x_0:
[----:B------:R-:W-:Y:S05]  /*0160*/  EXIT ;  /* 0x000000000000794d */ /* 0x000fea0003800000 */
.L_x_1:
[----:B------:R-:W-:-:S00]  /*0170*/  BRA `(.L_x_1) ;  /* 0xfffffffc00fc7947 */ /* 0x000fc0000383ffff */
[----:B------:R-:W-:-:S00]  /*0180*/  NOP ;  /* 0x0000000000007918 */ /* 0x000fc00000000000 */
[----:B------:R-:W-:-:S00]  /*0190*/  NOP ;  /* 0x0000000000007918 */ /* 0x000fc00000000000 */
[----:B------:R-:W-:-:S00]  /*01a0*/  NOP ;  /* 0x0000000000007918 */ /* 0x000fc00000000000 */
[----:B------:R-:W-:-:S00]  /*01b0*/  NOP ;  /* 0x0000000000007918 */ /* 0x000fc00000000000 */
[----:B------:R-:W-:-:S00]  /*01c0*/  NOP ;  /* 0x0000000000007918 */ /* 0x000fc00000000000 */
[----:B------:R-:W-:-:S00]  /*01d0*/  NOP ;  /* 0x0000000000007918 */ /* 0x000fc00000000000 */
[----:B------:R-:W-:-:S00]  /*01e0*/  NOP ;  /* 0x0000000000007918 */ /* 0x000fc00000000000 */
[----:B------:R-:W-:-:S00]  /*01f0*/  NOP ;  /* 0x0000000000007918 */ /* 0x000fc00000000000 */
.L_x_2:


//--------------------- .nv.global.init           --------------------------
	.section	.nv.global.init,"aw",@progbits
.nv.global.init:
	.type		$str$1,@object
	.size		$str$1,($str - $str$1)
$str$1:
        /*0000*/ 	.byte	0x68, 0x65, 0x6c, 0x6c, 0x6f, 0x57, 0x6f, 0x72, 0x6c, 0x64, 0x21, 0x00
	.type		$str,@object
	.size		$str,(.L_0 - $str)
$str:
        /*000c*/ 	.byte	0x44, 0x61, 0x74, 0x61, 0x3a, 0x20, 0x25, 0x73, 0x20, 0x49, 0x64, 0x20, 0x54, 0x68, 0x72, 0x65
        /*001c*/ 	.byte	0x61, 0x64, 0x3a, 0x20, 0x25, 0x64, 0x20, 0x49, 0x64, 0x20, 0x62, 0x6c, 0x6f, 0x63, 0x6b, 0x20
        /*002c*/ 	.byte	0x3a, 0x20, 0x25, 0x64, 0x20, 0x4e, 0x75, 0x6d, 0x20, 0x74, 0x68, 0x72, 0x65, 0x61, 0x64, 0x73
        /*003c*/ 	.byte	0x20, 0x62, 0x6c, 0x6f, 0x63, 0x6b, 0x20, 0x3a, 0x20, 0x25, 0x64, 0x0a, 0x00
.L_0:


//--------------------- .nv.shared.reserved.0     --------------------------
	.section	.nv.shared.reserved.0,"aw",@nobits
	.weak		__nv_reservedSMEM_offset_0_alias
	.size		__nv_reservedSMEM_offset_0_alias, 0, 64
	.other		__nv_reservedSMEM_offset_0_alias,@"STO_CUDA_RESERVED_SHARED STV_DEFAULT"
__nv_reservedSMEM_offset_0_alias:
	.zero		0
	.zero		64


//--------------------- .nv.constant0._Z11kernelVaciov --------------------------
	.section	.nv.constant0._Z11kernelVaciov,"a",@progbits
	.sectionflags	@""
	.align	4
.nv.constant0._Z11kernelVaciov:
	.zero		896


//--------------------- SYMBOLS --------------------------

	.type		.nv.reservedSmem.offset0,@object
	.size		.nv.reservedSmem.offset0,0x4
	.type		vprintf,@function
